//
// Generated by NVIDIA NVVM Compiler
//
// Compiler Build ID: CL-36424714
// Cuda compilation tools, release 13.0, V13.0.88
// Based on NVVM 20.0.0
//

.version 9.0
.target sm_100
.address_size 64

	// .globl	_Z11sin_7x1x6x7PfS_
.global .align 4 .b8 __cudart_i2opi_f[24] = {65, 144, 67, 60, 153, 149, 98, 219, 192, 221, 52, 245, 209, 87, 39, 252, 41, 21, 68, 78, 110, 131, 249, 162};

.visible .entry _Z11sin_7x1x6x7PfS_(
	.param .u64 .ptr .align 1 _Z11sin_7x1x6x7PfS__param_0,
	.param .u64 .ptr .align 1 _Z11sin_7x1x6x7PfS__param_1
)
.maxntid 294
{
	.local .align 4 .b8 	__local_depot0[28];
	.reg .b64 	%SP;
	.reg .b64 	%SPL;
	.reg .pred 	%p<9>;
	.reg .b32 	%r<41>;
	.reg .b32 	%f<28>;
	.reg .b64 	%rd<29>;
	.reg .b64 	%fd<3>;

	mov.u64 	%SPL, __local_depot0;
	ld.param.u64 	%rd10, [_Z11sin_7x1x6x7PfS__param_0];
	ld.param.u64 	%rd9, [_Z11sin_7x1x6x7PfS__param_1];
	add.u64 	%rd1, %SPL, 0;
	cvta.to.global.u64 	%rd12, %rd10;
	mov.u32 	%r1, %tid.x;
	mul.wide.u32 	%rd13, %r1, 4;
	add.s64 	%rd14, %rd12, %rd13;
	ld.global.nc.f32 	%f1, [%rd14];
	mul.f32 	%f7, %f1, 0f3F22F983;
	cvt.rni.s32.f32 	%r40, %f7;
	cvt.rn.f32.s32 	%f8, %r40;
	fma.rn.f32 	%f9, %f8, 0fBFC90FDA, %f1;
	fma.rn.f32 	%f10, %f8, 0fB3A22168, %f9;
	fma.rn.f32 	%f27, %f8, 0fA7C234C5, %f10;
	abs.f32 	%f3, %f1;
	setp.ltu.f32 	%p1, %f3, 0f47CE4780;
	@%p1 bra 	$L__BB0_8;
	setp.neu.f32 	%p2, %f3, 0f7F800000;
	@%p2 bra 	$L__BB0_3;
	mov.f32 	%f13, 0f00000000;
	mul.rn.f32 	%f27, %f1, %f13;
	mov.b32 	%r40, 0;
	bra.uni 	$L__BB0_8;
$L__BB0_3:
	mov.b32 	%r3, %f1;
	shl.b32 	%r17, %r3, 8;
	or.b32  	%r4, %r17, -2147483648;
	mov.b64 	%rd28, 0;
	mov.b32 	%r37, 0;
	mov.u64 	%rd26, __cudart_i2opi_f;
	mov.u64 	%rd27, %rd1;
$L__BB0_4:
	.pragma "nounroll";
	ld.global.nc.u32 	%r18, [%rd26];
	mad.wide.u32 	%rd17, %r18, %r4, %rd28;
	shr.u64 	%rd28, %rd17, 32;
	st.local.u32 	[%rd27], %rd17;
	add.s32 	%r37, %r37, 1;
	add.s64 	%rd27, %rd27, 4;
	add.s64 	%rd26, %rd26, 4;
	setp.ne.s32 	%p3, %r37, 6;
	@%p3 bra 	$L__BB0_4;
	shr.u32 	%r19, %r3, 23;
	st.local.u32 	[%rd1+24], %rd28;
	and.b32  	%r7, %r19, 31;
	and.b32  	%r20, %r19, 224;
	add.s32 	%r21, %r20, -128;
	shr.u32 	%r22, %r21, 5;
	mul.wide.u32 	%rd18, %r22, 4;
	sub.s64 	%rd8, %rd1, %rd18;
	ld.local.u32 	%r38, [%rd8+24];
	ld.local.u32 	%r39, [%rd8+20];
	setp.eq.s32 	%p4, %r7, 0;
	@%p4 bra 	$L__BB0_7;
	shf.l.wrap.b32 	%r38, %r39, %r38, %r7;
	ld.local.u32 	%r23, [%rd8+16];
	shf.l.wrap.b32 	%r39, %r23, %r39, %r7;
$L__BB0_7:
	shr.u32 	%r24, %r38, 30;
	shf.l.wrap.b32 	%r25, %r39, %r38, 2;
	shl.b32 	%r26, %r39, 2;
	shr.u32 	%r27, %r25, 31;
	add.s32 	%r28, %r27, %r24;
	neg.s32 	%r29, %r28;
	setp.lt.s32 	%p5, %r3, 0;
	selp.b32 	%r40, %r29, %r28, %p5;
	xor.b32  	%r30, %r25, %r3;
	shr.s32 	%r31, %r25, 31;
	xor.b32  	%r32, %r31, %r25;
	xor.b32  	%r33, %r31, %r26;
	cvt.u64.u32 	%rd19, %r32;
	shl.b64 	%rd20, %rd19, 32;
	cvt.u64.u32 	%rd21, %r33;
	or.b64  	%rd22, %rd20, %rd21;
	cvt.rn.f64.s64 	%fd1, %rd22;
	mul.f64 	%fd2, %fd1, 0d3BF921FB54442D19;
	cvt.rn.f32.f64 	%f11, %fd2;
	neg.f32 	%f12, %f11;
	setp.lt.s32 	%p6, %r30, 0;
	selp.f32 	%f27, %f12, %f11, %p6;
$L__BB0_8:
	cvta.to.global.u64 	%rd23, %rd9;
	mul.rn.f32 	%f14, %f27, %f27;
	and.b32  	%r35, %r40, 1;
	setp.eq.b32 	%p7, %r35, 1;
	selp.f32 	%f15, 0f3F800000, %f27, %p7;
	fma.rn.f32 	%f16, %f14, %f15, 0f00000000;
	fma.rn.f32 	%f17, %f14, 0f37CBAC00, 0fBAB607ED;
	selp.f32 	%f18, %f17, 0fB94D4153, %p7;
	selp.f32 	%f19, 0f3D2AAABB, 0f3C0885E4, %p7;
	fma.rn.f32 	%f20, %f18, %f14, %f19;
	selp.f32 	%f21, 0fBEFFFFFF, 0fBE2AAAA8, %p7;
	fma.rn.f32 	%f22, %f20, %f14, %f21;
	fma.rn.f32 	%f23, %f22, %f16, %f15;
	and.b32  	%r36, %r40, 2;
	setp.eq.s32 	%p8, %r36, 0;
	mov.f32 	%f24, 0f00000000;
	sub.f32 	%f25, %f24, %f23;
	selp.f32 	%f26, %f23, %f25, %p8;
	add.s64 	%rd25, %rd23, %rd13;
	st.global.f32 	[%rd25], %f26;
	ret;

}


// ===== COMPILED SASS (sm_100) =====

	.target	sm_100

	.elftype	@"ET_EXEC"


//--------------------- .note.nv.tkinfo           --------------------------
	.section	.note.nv.tkinfo,"",@"SHT_NOTE"
	.sectionflags	@"SHF_NOTE_NV_TKINFO"
	.tkinfo
        /*0018*/ 	.word	0x00000002
        /*0030*/ 	.string	""
        /*0030*/ 	.string	"ptxas"
        /*0030*/ 	.string	"Cuda compilation tools, release 13.0, V13.0.88"
        /*0030*/ 	.string	"Build cuda_13.0.r13.0/compiler.36424714_0"
        /*0030*/ 	.string	"-arch sm_100 -m 64 "



//--------------------- .note.nv.cuinfo           --------------------------
	.section	.note.nv.cuinfo,"",@"SHT_NOTE"
	.sectionflags	@"SHF_NOTE_NV_CUINFO"
        /*0018*/ 	.short	0x0002
        /*001a*/ 	.short	0x0064
        /*001c*/ 	.short	0x0082
	.zero		2


//--------------------- .nv.info                  --------------------------
	.section	.nv.info,"",@"SHT_CUDA_INFO"
	.align	4


	//----- nvinfo : EIATTR_REGCOUNT
	.align		4
        /*0000*/ 	.byte	0x04, 0x2f
        /*0002*/ 	.short	(.L_2 - .L_1)
	.align		4
.L_1:
        /*0004*/ 	.word	index@(_Z11sin_7x1x6x7PfS_)
        /*0008*/ 	.word	0x00000012


	//----- nvinfo : EIATTR_FRAME_SIZE
	.align		4
.L_2:
        /*000c*/ 	.byte	0x04, 0x11
        /*000e*/ 	.short	(.L_4 - .L_3)
	.align		4
.L_3:
        /*0010*/ 	.word	index@(_Z11sin_7x1x6x7PfS_)
        /*0014*/ 	.word	0x00000000


	//----- nvinfo : EIATTR_MIN_STACK_SIZE
	.align		4
.L_4:
        /*0018*/ 	.byte	0x04, 0x12
        /*001a*/ 	.short	(.L_6 - .L_5)
	.align		4
.L_5:
        /*001c*/ 	.word	index@(_Z11sin_7x1x6x7PfS_)
        /*0020*/ 	.word	0x00000000
.L_6:


//--------------------- .nv.compat                --------------------------
	.section	.nv.compat,"",@"SHT_CUDA_COMPAT_INFO"
	.align	4
        /*0000*/ 	.byte	0x02, 0x09, 0x00, 0x00, 0x02, 0x02, 0x01, 0x00, 0x02, 0x05, 0x05, 0x00, 0x03, 0x07, 0x01, 0x01
        /*0010*/ 	.byte	0x02, 0x03, 0x00, 0x00, 0x02, 0x06, 0x01, 0x00, 0x04, 0x0b, 0x08, 0x00, 0x01, 0x00, 0x00, 0x00
        /*0020*/ 	.byte	0x00, 0x00, 0x00, 0x00


//--------------------- .nv.info._Z11sin_7x1x6x7PfS_ --------------------------
	.section	.nv.info._Z11sin_7x1x6x7PfS_,"",@"SHT_CUDA_INFO"
	.sectionflags	@""
	.align	4


	//----- nvinfo : EIATTR_CUDA_API_VERSION
	.align		4
        /*0000*/ 	.byte	0x04, 0x37
        /*0002*/ 	.short	(.L_8 - .L_7)
.L_7:
        /*0004*/ 	.word	0x00000082


	//----- nvinfo : EIATTR_KPARAM_INFO
	.align		4
.L_8:
        /*0008*/ 	.byte	0x04, 0x17
        /*000a*/ 	.short	(.L_10 - .L_9)
.L_9:
        /*000c*/ 	.word	0x00000000
        /*0010*/ 	.short	0x0001
        /*0012*/ 	.short	0x0008
        /*0014*/ 	.byte	0x00, 0xf5, 0x21, 0x00


	//----- nvinfo : EIATTR_KPARAM_INFO
	.align		4
.L_10:
        /*0018*/ 	.byte	0x04, 0x17
        /*001a*/ 	.short	(.L_12 - .L_11)
.L_11:
        /*001c*/ 	.word	0x00000000
        /*0020*/ 	.short	0x0000
        /*0022*/ 	.short	0x0000
        /*0024*/ 	.byte	0x00, 0xf5, 0x21, 0x00


	//----- nvinfo : EIATTR_SPARSE_MMA_MASK
	.align		4
.L_12:
        /*0028*/ 	.byte	0x03, 0x50
        /*002a*/ 	.short	0x0000


	//----- nvinfo : EIATTR_MAXREG_COUNT
	.align		4
        /*002c*/ 	.byte	0x03, 0x1b
        /*002e*/ 	.short	0x00a8


	//----- nvinfo : EIATTR_MERCURY_ISA_VERSION
	.align		4
        /*0030*/ 	.byte	0x03, 0x5f
        /*0032*/ 	.short	0x0101


	//----- nvinfo : EIATTR_VRC_CTA_INIT_COUNT
	.align		4
        /*0034*/ 	.byte	0x02, 0x4a
	.zero		1
	.zero		1


	//----- nvinfo : EIATTR_EXIT_INSTR_OFFSETS
	.align		4
        /*0038*/ 	.byte	0x04, 0x1c
        /*003a*/ 	.short	(.L_14 - .L_13)


	//   ....[0]....
.L_13:
        /*003c*/ 	.word	0x00000840


	//----- nvinfo : EIATTR_MAX_THREADS
	.align		4
.L_14:
        /*0040*/ 	.byte	0x04, 0x05
        /*0042*/ 	.short	(.L_16 - .L_15)
.L_15:
        /*0044*/ 	.word	0x00000126
        /*0048*/ 	.word	0x00000001
        /*004c*/ 	.word	0x00000001


	//----- nvinfo : EIATTR_CRS_STACK_SIZE
	.align		4
.L_16:
        /*0050*/ 	.byte	0x04, 0x1e
        /*0052*/ 	.short	(.L_18 - .L_17)
.L_17:
        /*0054*/ 	.word	0x00000000


	//----- nvinfo : EIATTR_CBANK_PARAM_SIZE
	.align		4
.L_18:
        /*0058*/ 	.byte	0x03, 0x19
        /*005a*/ 	.short	0x0010


	//----- nvinfo : EIATTR_PARAM_CBANK
	.align		4
        /*005c*/ 	.byte	0x04, 0x0a
        /*005e*/ 	.short	(.L_20 - .L_19)
	.align		4
.L_19:
        /*0060*/ 	.word	index@(.nv.constant0._Z11sin_7x1x6x7PfS_)
        /*0064*/ 	.short	0x0380
        /*0066*/ 	.short	0x0010


	//----- nvinfo : EIATTR_SW_WAR
	.align		4
.L_20:
        /*0068*/ 	.byte	0x04, 0x36
        /*006a*/ 	.short	(.L_22 - .L_21)
.L_21:
        /*006c*/ 	.word	0x00000008
.L_22:


//--------------------- .nv.callgraph             --------------------------
	.section	.nv.callgraph,"",@"SHT_CUDA_CALLGRAPH"
	.align	4
	.sectionentsize	8
	.align		4
        /*0000*/ 	.word	0x00000000
	.align		4
        /*0004*/ 	.word	0xffffffff
	.align		4
        /*0008*/ 	.word	0x00000000
	.align		4
        /*000c*/ 	.word	0xfffffffe
	.align		4
        /*0010*/ 	.word	0x00000000
	.align		4
        /*0014*/ 	.word	0xfffffffd
	.align		4
        /*0018*/ 	.word	0x00000000
	.align		4
        /*001c*/ 	.word	0xfffffffc


//--------------------- .nv.constant4             --------------------------
	.section	.nv.constant4,"a",@progbits
	.align	8
	.align		8
.nv.constant4:
        /*0000*/ 	.dword	__cudart_i2opi_f


//--------------------- .text._Z11sin_7x1x6x7PfS_ --------------------------
	.section	.text._Z11sin_7x1x6x7PfS_,"ax",@progbits
	.align	128
        .global         _Z11sin_7x1x6x7PfS_
        .type           _Z11sin_7x1x6x7PfS_,@function
        .size           _Z11sin_7x1x6x7PfS_,(.L_x_6 - _Z11sin_7x1x6x7PfS_)
        .other          _Z11sin_7x1x6x7PfS_,@"STO_CUDA_ENTRY STV_DEFAULT"
_Z11sin_7x1x6x7PfS_:
.text._Z11sin_7x1x6x7PfS_:
[----:B------:R-:W-:Y:S01]  /*0000*/  LDC R1, c[0x0][0x37c] ;  /* 0x0000df00ff017b82 */ /* 0x000fe20000000800 */
[----:B------:R-:W0:Y:S07]  /*0010*/  S2R R2, SR_TID.X ;  /* 0x0000000000027919 */ /* 0x000e2e0000002100 */
[----:B------:R-:W0:Y:S01]  /*0020*/  LDC.64 R4, c[0x0][0x380] ;  /* 0x0000e000ff047b82 */ /* 0x000e220000000a00 */
[----:B------:R-:W1:Y:S01]  /*0030*/  LDCU.64 UR6, c[0x0][0x358] ;  /* 0x00006b00ff0677ac */ /* 0x000e620008000a00 */
[----:B0-----:R-:W-:-:S05]  /*0040*/  IMAD.WIDE.U32 R4, R2, 0x4, R4 ;  /* 0x0000000402047825 */ /* 0x001fca00078e0004 */
[----:B-1----:R-:W2:Y:S01]  /*0050*/  LDG.E.CONSTANT R0, desc[UR6][R4.64] ;  /* 0x0000000604007981 */ /* 0x002ea2000c1e9900 */
[----:B------:R-:W-:Y:S01]  /*0060*/  BSSY.RECONVERGENT B0, `(.L_x_0) ;  /* 0x0000069000007945 */ /* 0x000fe20003800200 */
[C---:B--2---:R-:W-:Y:S01]  /*0070*/  FMUL R3, R0.reuse, 0.63661974668502807617 ;  /* 0x3f22f98300037820 */ /* 0x044fe20000400000 */
[----:B------:R-:W-:-:S05]  /*0080*/  FSETP.GE.AND P0, PT, |R0|, 105615, PT ;  /* 0x47ce47800000780b */ /* 0x000fca0003f06200 */
[----:B------:R-:W0:Y:S02]  /*0090*/  F2I.NTZ R3, R3 ;  /* 0x0000000300037305 */ /* 0x000e240000203100 */
[----:B0-----:R-:W-:-:S05]  /*00a0*/  I2FP.F32.S32 R7, R3 ;  /* 0x0000000300077245 */ /* 0x001fca0000201400 */
[----:B------:R-:W-:-:S04]  /*00b0*/  FFMA R6, R7, -1.5707962512969970703, R0 ;  /* 0xbfc90fda07067823 */ /* 0x000fc80000000000 */
[----:B------:R-:W-:-:S04]  /*00c0*/  FFMA R6, R7, -7.5497894158615963534e-08, R6 ;  /* 0xb3a2216807067823 */ /* 0x000fc80000000006 */
[----:B------:R-:W-:Y:S01]  /*00d0*/  FFMA R6, R7, -5.3903029534742383927e-15, R6 ;  /* 0xa7c234c507067823 */ /* 0x000fe20000000006 */
[----:B------:R-:W-:Y:S06]  /*00e0*/  @!P0 BRA `(.L_x_1) ;  /* 0x0000000400808947 */ /* 0x000fec0003800000 */
[----:B------:R-:W-:-:S13]  /*00f0*/  FSETP.NEU.AND P0, PT, |R0|, +INF , PT ;  /* 0x7f8000000000780b */ /* 0x000fda0003f0d200 */
[----:B------:R-:W-:Y:S01]  /*0100*/  @!P0 FMUL R6, RZ, R0 ;  /* 0x00000000ff068220 */ /* 0x000fe20000400000 */
[----:B------:R-:W-:Y:S01]  /*0110*/  @!P0 IMAD.MOV.U32 R3, RZ, RZ, RZ ;  /* 0x000000ffff038224 */ /* 0x000fe200078e00ff */
[----:B------:R-:W-:Y:S06]  /*0120*/  @!P0 BRA `(.L_x_1) ;  /* 0x0000000400708947 */ /* 0x000fec0003800000 */
[----:B------:R-:W-:Y:S01]  /*0130*/  IMAD.SHL.U32 R3, R0, 0x100, RZ ;  /* 0x0000010000037824 */ /* 0x000fe200078e00ff */
[----:B------:R-:W0:Y:S01]  /*0140*/  LDCU.64 UR8, c[0x4][URZ] ;  /* 0x01000000ff0877ac */ /* 0x000e220008000a00 */
[----:B------:R-:W-:Y:S02]  /*0150*/  IMAD.MOV.U32 R11, RZ, RZ, RZ ;  /* 0x000000ffff0b7224 */ /* 0x000fe400078e00ff */
[----:B------:R-:W-:Y:S01]  /*0160*/  IMAD.MOV.U32 R8, RZ, RZ, RZ ;  /* 0x000000ffff087224 */ /* 0x000fe200078e00ff */
[----:B------:R-:W-:Y:S01]  /*0170*/  LOP3.LUT R3, R3, 0x80000000, RZ, 0xfc, !PT ;  /* 0x8000000003037812 */ /* 0x000fe200078efcff */
[----:B------:R-:W-:Y:S01]  /*0180*/  UMOV UR5, URZ ;  /* 0x000000ff00057c82 */ /* 0x000fe20008000000 */
[----:B------:R-:W-:-:S05]  /*0190*/  UMOV UR4, URZ ;  /* 0x000000ff00047c82 */ /* 0x000fca0008000000 */
.L_x_2:
[----:B0-----:R-:W-:Y:S01]  /*01a0*/  IMAD.U32 R6, RZ, RZ, UR8 ;  /* 0x00000008ff067e24 */ /* 0x001fe2000f8e00ff */
[----:B------:R-:W-:-:S05]  /*01b0*/  MOV R7, UR9 ;  /* 0x0000000900077c02 */ /* 0x000fca0008000f00 */
[----:B------:R-:W2:Y:S01]  /*01c0*/  LDG.E.CONSTANT R4, desc[UR6][R6.64] ;  /* 0x0000000606047981 */ /* 0x000ea2000c1e9900 */
[----:B------:R-:W-:Y:S01]  /*01d0*/  UIADD3 UR4, UPT, UPT, UR4, 0x1, URZ ;  /* 0x0000000104047890 */ /* 0x000fe2000fffe0ff */
[C---:B------:R-:W-:Y:S01]  /*01e0*/  ISETP.EQ.AND P0, PT, R8.reuse, RZ, PT ;  /* 0x000000ff0800720c */ /* 0x040fe20003f02270 */
[----:B------:R-:W-:Y:S01]  /*01f0*/  UIADD3 UR8, UP1, UPT, UR8, 0x4, URZ ;  /* 0x0000000408087890 */ /* 0x000fe2000ff3e0ff */
[C---:B------:R-:W-:Y:S01]  /*0200*/  ISETP.EQ.AND P1, PT, R8.reuse, 0x4, PT ;  /* 0x000000040800780c */ /* 0x040fe20003f22270 */
[----:B------:R-:W-:Y:S01]  /*0210*/  UISETP.NE.AND UP0, UPT, UR4, 0x6, UPT ;  /* 0x000000060400788c */ /* 0x000fe2000bf05270 */
[C---:B------:R-:W-:Y:S01]  /*0220*/  ISETP.EQ.AND P2, PT, R8.reuse, 0x8, PT ;  /* 0x000000080800780c */ /* 0x040fe20003f42270 */
[----:B------:R-:W-:Y:S01]  /*0230*/  UIADD3.X UR9, UPT, UPT, URZ, UR9, URZ, UP1, !UPT ;  /* 0x00000009ff097290 */ /* 0x000fe20008ffe4ff */
[C---:B------:R-:W-:Y:S02]  /*0240*/  ISETP.EQ.AND P3, PT, R8.reuse, 0xc, PT ;  /* 0x0000000c0800780c */ /* 0x040fe40003f62270 */
[----:B------:R-:W-:-:S02]  /*0250*/  ISETP.EQ.AND P4, PT, R8, 0x10, PT ;  /* 0x000000100800780c */ /* 0x000fc40003f82270 */
[C---:B------:R-:W-:Y:S01]  /*0260*/  ISETP.EQ.AND P5, PT, R8.reuse, 0x14, PT ;  /* 0x000000140800780c */ /* 0x040fe20003fa2270 */
[----:B------:R-:W-:Y:S02]  /*0270*/  VIADD R8, R8, 0x4 ;  /* 0x0000000408087836 */ /* 0x000fe40000000000 */
[----:B--2---:R-:W-:-:S03]  /*0280*/  IMAD.WIDE.U32 R4, R4, R3, RZ ;  /* 0x0000000304047225 */ /* 0x004fc600078e00ff */
[----:B------:R-:W-:-:S04]  /*0290*/  IADD3 R4, P6, PT, R4, R11, RZ ;  /* 0x0000000b04047210 */ /* 0x000fc80007fde0ff */
[----:B------:R-:W-:Y:S01]  /*02a0*/  IADD3.X R11, PT, PT, R5, UR5, RZ, P6, !PT ;  /* 0x00000005050b7c10 */ /* 0x000fe2000b7fe4ff */
[--C-:B------:R-:W-:Y:S01]  /*02b0*/  @P0 IMAD.MOV.U32 R9, RZ, RZ, R4.reuse ;  /* 0x000000ffff090224 */ /* 0x100fe200078e0004 */
[----:B------:R-:W-:Y:S01]  /*02c0*/  @P4 MOV R14, R4 ;  /* 0x00000004000e4202 */ /* 0x000fe20000000f00 */
[--C-:B------:R-:W-:Y:S02]  /*02d0*/  @P1 IMAD.MOV.U32 R10, RZ, RZ, R4.reuse ;  /* 0x000000ffff0a1224 */ /* 0x100fe400078e0004 */
[--C-:B------:R-:W-:Y:S02]  /*02e0*/  @P2 IMAD.MOV.U32 R12, RZ, RZ, R4.reuse ;  /* 0x000000ffff0c2224 */ /* 0x100fe400078e0004 */
[--C-:B------:R-:W-:Y:S02]  /*02f0*/  @P3 IMAD.MOV.U32 R13, RZ, RZ, R4.reuse ;  /* 0x000000ffff0d3224 */ /* 0x100fe400078e0004 */
[----:B------:R-:W-:Y:S01]  /*0300*/  @P5 IMAD.MOV.U32 R15, RZ, RZ, R4 ;  /* 0x000000ffff0f5224 */ /* 0x000fe200078e0004 */
[----:B------:R-:W-:Y:S06]  /*0310*/  BRA.U UP0, `(.L_x_2) ;  /* 0xfffffffd00a07547 */ /* 0x000fec000b83ffff */
[----:B------:R-:W-:Y:S01]  /*0320*/  SHF.R.U32.HI R3, RZ, 0x17, R0 ;  /* 0x00000017ff037819 */ /* 0x000fe20000011600 */
[----:B------:R-:W-:Y:S03]  /*0330*/  BSSY.RECONVERGENT B1, `(.L_x_3) ;  /* 0x0000029000017945 */ /* 0x000fe60003800200 */
[C---:B------:R-:W-:Y:S02]  /*0340*/  LOP3.LUT R4, R3.reuse, 0xe0, RZ, 0xc0, !PT ;  /* 0x000000e003047812 */ /* 0x040fe400078ec0ff */
[----:B------:R-:W-:-:S03]  /*0350*/  LOP3.LUT P6, RZ, R3, 0x1f, RZ, 0xc0, !PT ;  /* 0x0000001f03ff7812 */ /* 0x000fc600078cc0ff */
[----:B------:R-:W-:-:S05]  /*0360*/  VIADD R4, R4, 0xffffff80 ;  /* 0xffffff8004047836 */ /* 0x000fca0000000000 */
[----:B------:R-:W-:-:S05]  /*0370*/  SHF.R.U32.HI R4, RZ, 0x5, R4 ;  /* 0x00000005ff047819 */ /* 0x000fca0000011604 */
[----:B------:R-:W-:-:S05]  /*0380*/  IMAD.U32 R6, R4, -0x4, RZ ;  /* 0xfffffffc04067824 */ /* 0x000fca00078e00ff */
[C---:B------:R-:W-:Y:S02]  /*0390*/  ISETP.EQ.AND P3, PT, R6.reuse, -0x18, PT ;  /* 0xffffffe80600780c */ /* 0x040fe40003f62270 */
[C---:B------:R-:W-:Y:S02]  /*03a0*/  ISETP.EQ.AND P4, PT, R6.reuse, -0x14, PT ;  /* 0xffffffec0600780c */ /* 0x040fe40003f82270 */
[C---:B------:R-:W-:Y:S02]  /*03b0*/  ISETP.EQ.AND P2, PT, R6.reuse, -0x10, PT ;  /* 0xfffffff00600780c */ /* 0x040fe40003f42270 */
[C---:B------:R-:W-:Y:S02]  /*03c0*/  ISETP.EQ.AND P1, PT, R6.reuse, -0xc, PT ;  /* 0xfffffff40600780c */ /* 0x040fe40003f22270 */
[C---:B------:R-:W-:Y:S02]  /*03d0*/  ISETP.EQ.AND P0, PT, R6.reuse, -0x8, PT ;  /* 0xfffffff80600780c */ /* 0x040fe40003f02270 */
[----:B------:R-:W-:-:S03]  /*03e0*/  ISETP.EQ.AND P5, PT, R6, RZ, PT ;  /* 0x000000ff0600720c */ /* 0x000fc60003fa2270 */
[----:B------:R-:W-:Y:S02]  /*03f0*/  @P3 MOV R4, R9 ;  /* 0x0000000900043202 */ /* 0x000fe40000000f00 */
[C---:B------:R-:W-:Y:S01]  /*0400*/  ISETP.EQ.AND P3, PT, R6.reuse, -0x4, PT ;  /* 0xfffffffc0600780c */ /* 0x040fe20003f62270 */
[----:B------:R-:W-:Y:S02]  /*0410*/  @P4 IMAD.MOV.U32 R5, RZ, RZ, R9 ;  /* 0x000000ffff054224 */ /* 0x000fe400078e0009 */
[----:B------:R-:W-:Y:S01]  /*0420*/  @P4 IMAD.MOV.U32 R4, RZ, RZ, R10 ;  /* 0x000000ffff044224 */ /* 0x000fe200078e000a */
[----:B------:R-:W-:Y:S01]  /*0430*/  ISETP.EQ.AND P4, PT, R6, 0x4, PT ;  /* 0x000000040600780c */ /* 0x000fe20003f82270 */
[----:B------:R-:W-:Y:S02]  /*0440*/  @P2 IMAD.MOV.U32 R4, RZ, RZ, R12 ;  /* 0x000000ffff042224 */ /* 0x000fe400078e000c */
[----:B------:R-:W-:Y:S02]  /*0450*/  @P1 IMAD.MOV.U32 R4, RZ, RZ, R13 ;  /* 0x000000ffff041224 */ /* 0x000fe400078e000d */
[----:B------:R-:W-:-:S02]  /*0460*/  @P0 IMAD.MOV.U32 R4, RZ, RZ, R14 ;  /* 0x000000ffff040224 */ /* 0x000fc400078e000e */
[----:B------:R-:W-:Y:S01]  /*0470*/  @P2 IMAD.MOV.U32 R5, RZ, RZ, R10 ;  /* 0x000000ffff052224 */ /* 0x000fe200078e000a */
[----:B------:R-:W-:Y:S01]  /*0480*/  @P1 MOV R5, R12 ;  /* 0x0000000c00051202 */ /* 0x000fe20000000f00 */
[----:B------:R-:W-:Y:S01]  /*0490*/  @P0 IMAD.MOV.U32 R5, RZ, RZ, R13 ;  /* 0x000000ffff050224 */ /* 0x000fe200078e000d */
[----:B------:R-:W-:Y:S01]  /*04a0*/  @P3 MOV R4, R15 ;  /* 0x0000000f00043202 */ /* 0x000fe20000000f00 */
[----:B------:R-:W-:Y:S02]  /*04b0*/  @P5 IMAD.MOV.U32 R4, RZ, RZ, R11 ;  /* 0x000000ffff045224 */ /* 0x000fe400078e000b */
[----:B------:R-:W-:Y:S02]  /*04c0*/  @P3 IMAD.MOV.U32 R5, RZ, RZ, R14 ;  /* 0x000000ffff053224 */ /* 0x000fe400078e000e */
[----:B------:R-:W-:Y:S02]  /*04d0*/  @P5 IMAD.MOV.U32 R5, RZ, RZ, R15 ;  /* 0x000000ffff055224 */ /* 0x000fe400078e000f */
[----:B------:R-:W-:-:S02]  /*04e0*/  @P4 IMAD.MOV.U32 R5, RZ, RZ, R11 ;  /* 0x000000ffff054224 */ /* 0x000fc400078e000b */
[----:B------:R-:W-:Y:S01]  /*04f0*/  IMAD.MOV.U32 R8, RZ, RZ, R4 ;  /* 0x000000ffff087224 */ /* 0x000fe200078e0004 */
[----:B------:R-:W-:Y:S06]  /*0500*/  @!P6 BRA `(.L_x_4) ;  /* 0x00000000002ce947 */ /* 0x000fec0003800000 */
[----:B------:R-:W-:Y:S01]  /*0510*/  @P2 MOV R4, R9 ;  /* 0x0000000900042202 */ /* 0x000fe20000000f00 */
[----:B------:R-:W-:Y:S01]  /*0520*/  @P1 IMAD.MOV.U32 R4, RZ, RZ, R10 ;  /* 0x000000ffff041224 */ /* 0x000fe200078e000a */
[----:B------:R-:W-:Y:S01]  /*0530*/  LOP3.LUT R3, R3, 0x1f, RZ, 0xc0, !PT ;  /* 0x0000001f03037812 */ /* 0x000fe200078ec0ff */
[----:B------:R-:W-:Y:S01]  /*0540*/  @P0 IMAD.MOV.U32 R4, RZ, RZ, R12 ;  /* 0x000000ffff040224 */ /* 0x000fe200078e000c */
[----:B------:R-:W-:Y:S01]  /*0550*/  ISETP.EQ.AND P0, PT, R6, 0x8, PT ;  /* 0x000000080600780c */ /* 0x000fe20003f02270 */
[----:B------:R-:W-:Y:S01]  /*0560*/  @P3 IMAD.MOV.U32 R4, RZ, RZ, R13 ;  /* 0x000000ffff043224 */ /* 0x000fe200078e000d */
[----:B------:R-:W-:Y:S01]  /*0570*/  SHF.L.W.U32.HI R8, R5, R3, R8 ;  /* 0x0000000305087219 */ /* 0x000fe20000010e08 */
[----:B------:R-:W-:Y:S01]  /*0580*/  @P5 IMAD.MOV.U32 R4, RZ, RZ, R14 ;  /* 0x000000ffff045224 */ /* 0x000fe200078e000e */
[----:B------:R-:W-:-:S09]  /*0590*/  @P4 MOV R4, R15 ;  /* 0x0000000f00044202 */ /* 0x000fd20000000f00 */
[----:B------:R-:W-:-:S05]  /*05a0*/  @P0 IMAD.MOV.U32 R4, RZ, RZ, R11 ;  /* 0x000000ffff040224 */ /* 0x000fca00078e000b */
[----:B------:R-:W-:-:S07]  /*05b0*/  SHF.L.W.U32.HI R5, R4, R3, R5 ;  /* 0x0000000304057219 */ /* 0x000fce0000010e05 */
.L_x_4:
[----:B------:R-:W-:Y:S05]  /*05c0*/  BSYNC.RECONVERGENT B1 ;  /* 0x0000000000017941 */ /* 0x000fea0003800200 */
.L_x_3:
[C---:B------:R-:W-:Y:S01]  /*05d0*/  SHF.L.W.U32.HI R9, R5.reuse, 0x2, R8 ;  /* 0x0000000205097819 */ /* 0x040fe20000010e08 */
[----:B------:R-:W-:Y:S01]  /*05e0*/  IMAD.SHL.U32 R5, R5, 0x4, RZ ;  /* 0x0000000405057824 */ /* 0x000fe200078e00ff */
[----:B------:R-:W-:Y:S01]  /*05f0*/  UMOV UR4, 0x54442d19 ;  /* 0x54442d1900047882 */ /* 0x000fe20000000000 */
[----:B------:R-:W-:Y:S01]  /*0600*/  UMOV UR5, 0x3bf921fb ;  /* 0x3bf921fb00057882 */ /* 0x000fe20000000000 */
[----:B------:R-:W-:Y:S02]  /*0610*/  SHF.R.S32.HI R4, RZ, 0x1f, R9 ;  /* 0x0000001fff047819 */ /* 0x000fe40000011409 */
[----:B------:R-:W-:Y:S02]  /*0620*/  ISETP.GE.AND P0, PT, R0, RZ, PT ;  /* 0x000000ff0000720c */ /* 0x000fe40003f06270 */
[C---:B------:R-:W-:Y:S02]  /*0630*/  LOP3.LUT R6, R4.reuse, R5, RZ, 0x3c, !PT ;  /* 0x0000000504067212 */ /* 0x040fe400078e3cff */
[----:B------:R-:W-:-:S02]  /*0640*/  LOP3.LUT R7, R4, R9, RZ, 0x3c, !PT ;  /* 0x0000000904077212 */ /* 0x000fc400078e3cff */
[----:B------:R-:W-:Y:S02]  /*0650*/  SHF.R.U32.HI R3, RZ, 0x1e, R8 ;  /* 0x0000001eff037819 */ /* 0x000fe40000011608 */
[----:B------:R-:W0:Y:S01]  /*0660*/  I2F.F64.S64 R4, R6 ;  /* 0x0000000600047312 */ /* 0x000e220000301c00 */
[C---:B------:R-:W-:Y:S02]  /*0670*/  LOP3.LUT R0, R9.reuse, R0, RZ, 0x3c, !PT ;  /* 0x0000000009007212 */ /* 0x040fe400078e3cff */
[----:B------:R-:W-:Y:S02]  /*0680*/  LEA.HI R3, R9, R3, RZ, 0x1 ;  /* 0x0000000309037211 */ /* 0x000fe400078f08ff */
[----:B------:R-:W-:-:S03]  /*0690*/  ISETP.GE.AND P1, PT, R0, RZ, PT ;  /* 0x000000ff0000720c */ /* 0x000fc60003f26270 */
[----:B------:R-:W-:-:S04]  /*06a0*/  IMAD.MOV R0, RZ, RZ, -R3 ;  /* 0x000000ffff007224 */ /* 0x000fc800078e0a03 */
[----:B------:R-:W-:Y:S01]  /*06b0*/  @!P0 IMAD.MOV.U32 R3, RZ, RZ, R0 ;  /* 0x000000ffff038224 */ /* 0x000fe200078e0000 */
[----:B0-----:R-:W-:-:S10]  /*06c0*/  DMUL R4, R4, UR4 ;  /* 0x0000000404047c28 */ /* 0x001fd40008000000 */
[----:B------:R-:W0:Y:S02]  /*06d0*/  F2F.F32.F64 R4, R4 ;  /* 0x0000000400047310 */ /* 0x000e240000301000 */
[----:B0-----:R-:W-:-:S07]  /*06e0*/  FSEL R6, -R4, R4, !P1 ;  /* 0x0000000404067208 */ /* 0x001fce0004800100 */
.L_x_1:
[----:B------:R-:W-:Y:S05]  /*06f0*/  BSYNC.RECONVERGENT B0 ;  /* 0x0000000000007941 */ /* 0x000fea0003800200 */
.L_x_0:
[----:B------:R-:W-:Y:S01]  /*0700*/  MOV R0, 0x37cbac00 ;  /* 0x37cbac0000007802 */ /* 0x000fe20000000f00 */
[----:B------:R-:W-:Y:S01]  /*0710*/  FMUL R7, R6, R6 ;  /* 0x0000000606077220 */ /* 0x000fe20000400000 */
[----:B------:R-:W-:Y:S01]  /*0720*/  LOP3.LUT R8, R3, 0x1, RZ, 0xc0, !PT ;  /* 0x0000000103087812 */ /* 0x000fe200078ec0ff */
[----:B------:R-:W0:Y:S01]  /*0730*/  LDC.64 R4, c[0x0][0x388] ;  /* 0x0000e200ff047b82 */ /* 0x000e220000000a00 */
[----:B------:R-:W-:Y:S02]  /*0740*/  IMAD.MOV.U32 R9, RZ, RZ, 0x3effffff ;  /* 0x3effffffff097424 */ /* 0x000fe400078e00ff */
[----:B------:R-:W-:Y:S01]  /*0750*/  FFMA R0, R7, R0, -0.0013887860113754868507 ;  /* 0xbab607ed07007423 */ /* 0x000fe20000000000 */
[----:B------:R-:W-:Y:S01]  /*0760*/  ISETP.NE.U32.AND P0, PT, R8, 0x1, PT ;  /* 0x000000010800780c */ /* 0x000fe20003f05070 */
[----:B------:R-:W-:Y:S01]  /*0770*/  IMAD.MOV.U32 R8, RZ, RZ, 0x3d2aaabb ;  /* 0x3d2aaabbff087424 */ /* 0x000fe200078e00ff */
[----:B------:R-:W-:Y:S02]  /*0780*/  LOP3.LUT P1, RZ, R3, 0x2, RZ, 0xc0, !PT ;  /* 0x0000000203ff7812 */ /* 0x000fe4000782c0ff */
[----:B------:R-:W-:-:S02]  /*0790*/  FSEL R0, R0, -0.00019574658654164522886, !P0 ;  /* 0xb94d415300007808 */ /* 0x000fc40004000000 */
[----:B------:R-:W-:Y:S02]  /*07a0*/  FSEL R8, R8, 0.0083327032625675201416, !P0 ;  /* 0x3c0885e408087808 */ /* 0x000fe40004000000 */
[----:B------:R-:W-:-:S03]  /*07b0*/  FSEL R3, -R9, -0.16666662693023681641, !P0 ;  /* 0xbe2aaaa809037808 */ /* 0x000fc60004000100 */
[----:B------:R-:W-:Y:S01]  /*07c0*/  FFMA R8, R7, R0, R8 ;  /* 0x0000000007087223 */ /* 0x000fe20000000008 */
[----:B------:R-:W-:-:S03]  /*07d0*/  FSEL R0, R6, 1, P0 ;  /* 0x3f80000006007808 */ /* 0x000fc60000000000 */
[C---:B------:R-:W-:Y:S02]  /*07e0*/  FFMA R3, R7.reuse, R8, R3 ;  /* 0x0000000807037223 */ /* 0x040fe40000000003 */
[----:B------:R-:W-:-:S04]  /*07f0*/  FFMA R7, R7, R0, RZ ;  /* 0x0000000007077223 */ /* 0x000fc800000000ff */
[----:B------:R-:W-:Y:S01]  /*0800*/  FFMA R3, R7, R3, R0 ;  /* 0x0000000307037223 */ /* 0x000fe20000000000 */
[----:B0-----:R-:W-:-:S04]  /*0810*/  IMAD.WIDE.U32 R4, R2, 0x4, R4 ;  /* 0x0000000402047825 */ /* 0x001fc800078e0004 */
[----:B------:R-:W-:-:S05]  /*0820*/  @P1 FADD R3, RZ, -R3 ;  /* 0x80000003ff031221 */ /* 0x000fca0000000000 */
[----:B------:R-:W-:Y:S01]  /*0830*/  STG.E desc[UR6][R4.64], R3 ;  /* 0x0000000304007986 */ /* 0x000fe2000c101906 */
[----:B------:R-:W-:Y:S05]  /*0840*/  EXIT ;  /* 0x000000000000794d */ /* 0x000fea0003800000 */
.L_x_5:
[----:B------:R-:W-:-:S00]  /*0850*/  BRA `(.L_x_5) ;  /* 0xfffffffc00fc7947 */ /* 0x000fc0000383ffff */
[----:B------:R-:W-:-:S00]  /*0860*/  NOP ;  /* 0x0000000000007918 */ /* 0x000fc00000000000 */
        /* <DEDUP_REMOVED lines=9> */
.L_x_6:


//--------------------- .nv.global.init           --------------------------
	.section	.nv.global.init,"aw",@progbits
	.align	4
.nv.global.init:
	.type		__cudart_i2opi_f,@object
	.size		__cudart_i2opi_f,(.L_0 - __cudart_i2opi_f)
__cudart_i2opi_f:
        /*0000*/ 	.byte	0x41, 0x90, 0x43, 0x3c, 0x99, 0x95, 0x62, 0xdb, 0xc0, 0xdd, 0x34, 0xf5, 0xd1, 0x57, 0x27, 0xfc
        /*0010*/ 	.byte	0x29, 0x15, 0x44, 0x4e, 0x6e, 0x83, 0xf9, 0xa2
.L_0:


//--------------------- .nv.shared.reserved.0     --------------------------
	.section	.nv.shared.reserved.0,"aw",@nobits
	.weak		__nv_reservedSMEM_offset_0_alias
	.size		__nv_reservedSMEM_offset_0_alias, 0, 64
	.other		__nv_reservedSMEM_offset_0_alias,@"STO_CUDA_RESERVED_SHARED STV_DEFAULT"
__nv_reservedSMEM_offset_0_alias:
	.zero		0
	.zero		64


//--------------------- .nv.constant0._Z11sin_7x1x6x7PfS_ --------------------------
	.section	.nv.constant0._Z11sin_7x1x6x7PfS_,"a",@progbits
	.sectionflags	@""
	.align	4
.nv.constant0._Z11sin_7x1x6x7PfS_:
	.zero		912


//--------------------- SYMBOLS --------------------------

	.type		.nv.reservedSmem.offset0,@object
	.size		.nv.reservedSmem.offset0,0x4
